//
// Generated by NVIDIA NVVM Compiler
//
// Compiler Build ID: CL-36424714
// Cuda compilation tools, release 13.0, V13.0.88
// Based on NVVM 20.0.0
//

.version 9.0
.target sm_100
.address_size 64

	// .globl	_Z27unique_index_calc_threadIdxPi
.extern .func  (.param .b32 func_retval0) vprintf
(
	.param .b64 vprintf_param_0,
	.param .b64 vprintf_param_1
)
;
.global .align 1 .b8 $str[26] = {116, 104, 114, 101, 97, 100, 73, 100, 120, 58, 32, 37, 100, 44, 32, 118, 97, 108, 117, 101, 58, 32, 37, 100, 10};

.visible .entry _Z27unique_index_calc_threadIdxPi(
	.param .u64 .ptr .align 1 _Z27unique_index_calc_threadIdxPi_param_0
)
{
	.local .align 8 .b8 	__local_depot0[8];
	.reg .b64 	%SP;
	.reg .b64 	%SPL;
	.reg .b32 	%r<5>;
	.reg .b64 	%rd<9>;

	mov.u64 	%SPL, __local_depot0;
	cvta.local.u64 	%SP, %SPL;
	ld.param.u64 	%rd1, [_Z27unique_index_calc_threadIdxPi_param_0];
	cvta.to.global.u64 	%rd2, %rd1;
	add.u64 	%rd3, %SP, 0;
	add.u64 	%rd4, %SPL, 0;
	mov.u32 	%r1, %tid.x;
	mul.wide.u32 	%rd5, %r1, 4;
	add.s64 	%rd6, %rd2, %rd5;
	ld.global.u32 	%r2, [%rd6];
	st.local.v2.u32 	[%rd4], {%r1, %r2};
	mov.u64 	%rd7, $str;
	cvta.global.u64 	%rd8, %rd7;
	{ // callseq 0, 0
	.param .b64 param0;
	st.param.b64 	[param0], %rd8;
	.param .b64 param1;
	st.param.b64 	[param1], %rd3;
	.param .b32 retval0;
	call.uni (retval0), 
	vprintf, 
	(
	param0, 
	param1
	);
	ld.param.b32 	%r3, [retval0];
	} // callseq 0
	ret;

}


// ===== COMPILED SASS (sm_100) =====

	.target	sm_100

	.elftype	@"ET_EXEC"


//--------------------- .note.nv.tkinfo           --------------------------
	.section	.note.nv.tkinfo,"",@"SHT_NOTE"
	.sectionflags	@"SHF_NOTE_NV_TKINFO"
	.tkinfo
        /*0018*/ 	.word	0x00000002
        /*0030*/ 	.string	""
        /*0030*/ 	.string	"ptxas"
        /*0030*/ 	.string	"Cuda compilation tools, release 13.0, V13.0.88"
        /*0030*/ 	.string	"Build cuda_13.0.r13.0/compiler.36424714_0"
        /*0030*/ 	.string	"-arch sm_100 -m 64 "



//--------------------- .note.nv.cuinfo           --------------------------
	.section	.note.nv.cuinfo,"",@"SHT_NOTE"
	.sectionflags	@"SHF_NOTE_NV_CUINFO"
        /*0018*/ 	.short	0x0002
        /*001a*/ 	.short	0x0064
        /*001c*/ 	.short	0x0082
	.zero		2


//--------------------- .nv.info                  --------------------------
	.section	.nv.info,"",@"SHT_CUDA_INFO"
	.align	4


	//----- nvinfo : EIATTR_REGCOUNT
	.align		4
        /*0000*/ 	.byte	0x04, 0x2f
        /*0002*/ 	.short	(.L_2 - .L_1)
	.align		4
.L_1:
        /*0004*/ 	.word	index@(_Z27unique_index_calc_threadIdxPi)
        /*0008*/ 	.word	0x00000018


	//----- nvinfo : EIATTR_FRAME_SIZE
	.align		4
.L_2:
        /*000c*/ 	.byte	0x04, 0x11
        /*000e*/ 	.short	(.L_4 - .L_3)
	.align		4
.L_3:
        /*0010*/ 	.word	index@(_Z27unique_index_calc_threadIdxPi)
        /*0014*/ 	.word	0x00000008


	//----- nvinfo : EIATTR_MIN_STACK_SIZE
	.align		4
.L_4:
        /*0018*/ 	.byte	0x04, 0x12
        /*001a*/ 	.short	(.L_6 - .L_5)
	.align		4
.L_5:
        /*001c*/ 	.word	index@(_Z27unique_index_calc_threadIdxPi)
        /*0020*/ 	.word	0x00000008
.L_6:


//--------------------- .nv.compat                --------------------------
	.section	.nv.compat,"",@"SHT_CUDA_COMPAT_INFO"
	.align	4
        /*0000*/ 	.byte	0x02, 0x09, 0x00, 0x00, 0x02, 0x02, 0x01, 0x00, 0x02, 0x05, 0x05, 0x00, 0x03, 0x07, 0x01, 0x01
        /*0010*/ 	.byte	0x02, 0x03, 0x00, 0x00, 0x02, 0x06, 0x01, 0x00, 0x04, 0x0b, 0x08, 0x00, 0x09, 0x00, 0x00, 0x00
        /*0020*/ 	.byte	0x00, 0x00, 0x00, 0x00


//--------------------- .nv.info._Z27unique_index_calc_threadIdxPi --------------------------
	.section	.nv.info._Z27unique_index_calc_threadIdxPi,"",@"SHT_CUDA_INFO"
	.sectionflags	@""
	.align	4


	//----- nvinfo : EIATTR_CUDA_API_VERSION
	.align		4
        /*0000*/ 	.byte	0x04, 0x37
        /*0002*/ 	.short	(.L_8 - .L_7)
.L_7:
        /*0004*/ 	.word	0x00000082


	//----- nvinfo : EIATTR_KPARAM_INFO
	.align		4
.L_8:
        /*0008*/ 	.byte	0x04, 0x17
        /*000a*/ 	.short	(.L_10 - .L_9)
.L_9:
        /*000c*/ 	.word	0x00000000
        /*0010*/ 	.short	0x0000
        /*0012*/ 	.short	0x0000
        /*0014*/ 	.byte	0x00, 0xf5, 0x21, 0x00


	//----- nvinfo : EIATTR_SPARSE_MMA_MASK
	.align		4
.L_10:
        /*0018*/ 	.byte	0x03, 0x50
        /*001a*/ 	.short	0x0000


	//----- nvinfo : EIATTR_MAXREG_COUNT
	.align		4
        /*001c*/ 	.byte	0x03, 0x1b
        /*001e*/ 	.short	0x00ff


	//----- nvinfo : EIATTR_EXTERNS
	.align		4
        /*0020*/ 	.byte	0x04, 0x0f
        /*0022*/ 	.short	(.L_12 - .L_11)


	//   ....[0]....
	.align		4
.L_11:
        /*0024*/ 	.word	index@(vprintf)


	//----- nvinfo : EIATTR_MERCURY_ISA_VERSION
	.align		4
.L_12:
        /*0028*/ 	.byte	0x03, 0x5f
        /*002a*/ 	.short	0x0101


	//----- nvinfo : EIATTR_VRC_CTA_INIT_COUNT
	.align		4
        /*002c*/ 	.byte	0x02, 0x4a
	.zero		1
	.zero		1


	//----- nvinfo : EIATTR_SYSCALL_OFFSETS
	.align		4
        /*0030*/ 	.byte	0x04, 0x46
        /*0032*/ 	.short	(.L_14 - .L_13)


	//   ....[0]....
.L_13:
        /*0034*/ 	.word	0x00000120


	//----- nvinfo : EIATTR_EXIT_INSTR_OFFSETS
	.align		4
.L_14:
        /*0038*/ 	.byte	0x04, 0x1c
        /*003a*/ 	.short	(.L_16 - .L_15)


	//   ....[0]....
.L_15:
        /*003c*/ 	.word	0x00000130


	//----- nvinfo : EIATTR_CBANK_PARAM_SIZE
	.align		4
.L_16:
        /*0040*/ 	.byte	0x03, 0x19
        /*0042*/ 	.short	0x0008


	//----- nvinfo : EIATTR_PARAM_CBANK
	.align		4
        /*0044*/ 	.byte	0x04, 0x0a
        /*0046*/ 	.short	(.L_18 - .L_17)
	.align		4
.L_17:
        /*0048*/ 	.word	index@(.nv.constant0._Z27unique_index_calc_threadIdxPi)
        /*004c*/ 	.short	0x0380
        /*004e*/ 	.short	0x0008


	//----- nvinfo : EIATTR_SW_WAR
	.align		4
.L_18:
        /*0050*/ 	.byte	0x04, 0x36
        /*0052*/ 	.short	(.L_20 - .L_19)
.L_19:
        /*0054*/ 	.word	0x00000008
.L_20:


//--------------------- .nv.callgraph             --------------------------
	.section	.nv.callgraph,"",@"SHT_CUDA_CALLGRAPH"
	.align	4
	.sectionentsize	8
	.align		4
        /*0000*/ 	.word	0x00000000
	.align		4
        /*0004*/ 	.word	0xffffffff
	.align		4
        /*0008*/ 	.word	index@(_Z27unique_index_calc_threadIdxPi)
	.align		4
        /*000c*/ 	.word	index@(vprintf)
	.align		4
        /*0010*/ 	.word	0x00000000
	.align		4
        /*0014*/ 	.word	0xfffffffe
	.align		4
        /*0018*/ 	.word	0x00000000
	.align		4
        /*001c*/ 	.word	0xfffffffd
	.align		4
        /*0020*/ 	.word	0x00000000
	.align		4
        /*0024*/ 	.word	0xfffffffc


//--------------------- .nv.constant4             --------------------------
	.section	.nv.constant4,"a",@progbits
	.align	8
	.align		8
.nv.constant4:
        /*0000*/ 	.dword	vprintf
	.align		8
        /*0008*/ 	.dword	$str


//--------------------- .text._Z27unique_index_calc_threadIdxPi --------------------------
	.section	.text._Z27unique_index_calc_threadIdxPi,"ax",@progbits
	.align	128
        .global         _Z27unique_index_calc_threadIdxPi
        .type           _Z27unique_index_calc_threadIdxPi,@function
        .size           _Z27unique_index_calc_threadIdxPi,(.L_x_2 - _Z27unique_index_calc_threadIdxPi)
        .other          _Z27unique_index_calc_threadIdxPi,@"STO_CUDA_ENTRY STV_DEFAULT"
_Z27unique_index_calc_threadIdxPi:
.text._Z27unique_index_calc_threadIdxPi:
[----:B------:R-:W0:Y:S01]  /*0000*/  LDC R1, c[0x0][0x37c] ;  /* 0x0000df00ff017b82 */ /* 0x000e220000000800 */
[----:B------:R-:W1:Y:S07]  /*0010*/  S2R R10, SR_TID.X ;  /* 0x00000000000a7919 */ /* 0x000e6e0000002100 */
[----:B------:R-:W1:Y:S01]  /*0020*/  LDC.64 R2, c[0x0][0x380] ;  /* 0x0000e000ff027b82 */ /* 0x000e620000000a00 */
[----:B------:R-:W2:Y:S01]  /*0030*/  LDCU.64 UR4, c[0x0][0x358] ;  /* 0x00006b00ff0477ac */ /* 0x000ea20008000a00 */
[----:B0-----:R-:W-:Y:S01]  /*0040*/  VIADD R1, R1, 0xfffffff8 ;  /* 0xfffffff801017836 */ /* 0x001fe20000000000 */
[----:B------:R-:W0:Y:S01]  /*0050*/  LDCU.64 UR6, c[0x4][0x8] ;  /* 0x01000100ff0677ac */ /* 0x000e220008000a00 */
[----:B-1----:R-:W-:-:S05]  /*0060*/  IMAD.WIDE.U32 R2, R10, 0x4, R2 ;  /* 0x000000040a027825 */ /* 0x002fca00078e0002 */
[----:B--2---:R-:W2:Y:S01]  /*0070*/  LDG.E R11, desc[UR4][R2.64] ;  /* 0x00000004020b7981 */ /* 0x004ea2000c1e1900 */
[----:B------:R-:W-:Y:S01]  /*0080*/  MOV R0, 0x0 ;  /* 0x0000000000007802 */ /* 0x000fe20000000f00 */
[----:B------:R-:W1:Y:S01]  /*0090*/  LDCU UR4, c[0x0][0x2f8] ;  /* 0x00005f00ff0477ac */ /* 0x000e620008000800 */
[----:B0-----:R-:W-:Y:S01]  /*00a0*/  IMAD.U32 R4, RZ, RZ, UR6 ;  /* 0x00000006ff047e24 */ /* 0x001fe2000f8e00ff */
[----:B------:R-:W-:Y:S01]  /*00b0*/  MOV R5, UR7 ;  /* 0x0000000700057c02 */ /* 0x000fe20008000f00 */
[----:B------:R0:W3:Y:S01]  /*00c0*/  LDC.64 R8, c[0x4][R0] ;  /* 0x0100000000087b82 */ /* 0x0000e20000000a00 */
[----:B------:R-:W4:Y:S01]  /*00d0*/  LDCU UR5, c[0x0][0x2fc] ;  /* 0x00005f80ff0577ac */ /* 0x000f220008000800 */
[----:B-1----:R-:W-:-:S05]  /*00e0*/  IADD3 R6, P0, PT, R1, UR4, RZ ;  /* 0x0000000401067c10 */ /* 0x002fca000ff1e0ff */
[----:B----4-:R-:W-:Y:S01]  /*00f0*/  IMAD.X R7, RZ, RZ, UR5, P0 ;  /* 0x00000005ff077e24 */ /* 0x010fe200080e06ff */
[----:B--23--:R0:W-:Y:S07]  /*0100*/  STL.64 [R1], R10 ;  /* 0x0000000a01007387 */ /* 0x00c1ee0000100a00 */
[----:B------:R-:W-:-:S07]  /*0110*/  LEPC R20, `(.L_x_0) ;  /* 0x000000001014794e */ /* 0x000fce0000000000 */
[----:B0-----:R-:W-:Y:S05]  /*0120*/  CALL.ABS.NOINC R8 ;  /* 0x0000000008007343 */ /* 0x001fea0003c00000 */
.L_x_0:
[----:B------:R-:W-:Y:S05]  /*0130*/  EXIT ;  /* 0x000000000000794d */ /* 0x000fea0003800000 */
.L_x_1:
[----:B------:R-:W-:-:S00]  /*0140*/  BRA `(.L_x_1) ;  /* 0xfffffffc00fc7947 */ /* 0x000fc0000383ffff */
[----:B------:R-:W-:-:S00]  /*0150*/  NOP ;  /* 0x0000000000007918 */ /* 0x000fc00000000000 */
        /* <DEDUP_REMOVED lines=10> */
.L_x_2:


//--------------------- .nv.global.init           --------------------------
	.section	.nv.global.init,"aw",@progbits
.nv.global.init:
	.type		$str,@object
	.size		$str,(.L_0 - $str)
$str:
        /*0000*/ 	.byte	0x74, 0x68, 0x72, 0x65, 0x61, 0x64, 0x49, 0x64, 0x78, 0x3a, 0x20, 0x25, 0x64, 0x2c, 0x20, 0x76
        /*0010*/ 	.byte	0x61, 0x6c, 0x75, 0x65, 0x3a, 0x20, 0x25, 0x64, 0x0a, 0x00
.L_0:


//--------------------- .nv.shared.reserved.0     --------------------------
	.section	.nv.shared.reserved.0,"aw",@nobits
	.weak		__nv_reservedSMEM_offset_0_alias
	.size		__nv_reservedSMEM_offset_0_alias, 0, 64
	.other		__nv_reservedSMEM_offset_0_alias,@"STO_CUDA_RESERVED_SHARED STV_DEFAULT"
__nv_reservedSMEM_offset_0_alias:
	.zero		0
	.zero		64


//--------------------- .nv.constant0._Z27unique_index_calc_threadIdxPi --------------------------
	.section	.nv.constant0._Z27unique_index_calc_threadIdxPi,"a",@progbits
	.sectionflags	@""
	.align	4
.nv.constant0._Z27unique_index_calc_threadIdxPi:
	.zero		904


//--------------------- SYMBOLS --------------------------

	.type		.nv.reservedSmem.offset0,@object
	.size		.nv.reservedSmem.offset0,0x4
	.type		vprintf,@function
